	.headerflags	@"EF_CUDA_TEXMODE_UNIFIED EF_CUDA_64BIT_ADDRESS EF_CUDA_ACCELERATORS EF_CUDA_SM90 EF_CUDA_VIRTUAL_SM(EF_CUDA_SM90)"
	.elftype	@"ET_EXEC"


//--------------------- .nv.info                  --------------------------
	.section	.nv.info,"",@"SHT_CUDA_INFO"
	.align	4


	//----- nvinfo : EIATTR_REGCOUNT
	.align		4
        /*0000*/ 	.byte	0x04, 0x2f
        /*0002*/ 	.short	(.L_3 - .L_2)
	.align		4
.L_2:
        /*0004*/ 	.word	index@(triton_poi_fused_cat_17)
        /*0008*/ 	.word	0x00000014


	//----- nvinfo : EIATTR_MIN_STACK_SIZE
	.align		4
.L_3:
        /*000c*/ 	.byte	0x04, 0x12
        /*000e*/ 	.short	(.L_5 - .L_4)
	.align		4
.L_4:
        /*0010*/ 	.word	index@(triton_poi_fused_cat_17)
        /*0014*/ 	.word	0x00000000


	//----- nvinfo : EIATTR_FRAME_SIZE
	.align		4
.L_5:
        /*0018*/ 	.byte	0x04, 0x11
        /*001a*/ 	.short	(.L_7 - .L_6)
	.align		4
.L_6:
        /*001c*/ 	.word	index@(triton_poi_fused_cat_17)
        /*0020*/ 	.word	0x00000000


	//----- nvinfo : EIATTR_MIN_STACK_SIZE
	.align		4
.L_7:
        /*0024*/ 	.byte	0x04, 0x12
        /*0026*/ 	.short	(.L_9 - .L_8)
	.align		4
.L_8:
        /*0028*/ 	.word	index@(triton_poi_fused_cat_17)
        /*002c*/ 	.word	0x00000000
.L_9:


//--------------------- .nv.info.triton_poi_fused_cat_17 --------------------------
	.section	.nv.info.triton_poi_fused_cat_17,"",@"SHT_CUDA_INFO"
	.sectionflags	@""
	.align	4


	//----- nvinfo : EIATTR_CUDA_API_VERSION
	.align		4
        /*0000*/ 	.byte	0x04, 0x37
        /*0002*/ 	.short	(.L_11 - .L_10)
.L_10:
        /*0004*/ 	.word	0x0000007c


	//----- nvinfo : EIATTR_KPARAM_INFO
	.align		4
.L_11:
        /*0008*/ 	.byte	0x04, 0x17
        /*000a*/ 	.short	(.L_13 - .L_12)
.L_12:
        /*000c*/ 	.word	0x00000000
        /*0010*/ 	.short	0x0002
        /*0012*/ 	.short	0x0010
        /*0014*/ 	.byte	0x00, 0xf0, 0x11, 0x00


	//----- nvinfo : EIATTR_KPARAM_INFO
	.align		4
.L_13:
        /*0018*/ 	.byte	0x04, 0x17
        /*001a*/ 	.short	(.L_15 - .L_14)
.L_14:
        /*001c*/ 	.word	0x00000000
        /*0020*/ 	.short	0x0001
        /*0022*/ 	.short	0x0008
        /*0024*/ 	.byte	0x00, 0xf4, 0x21, 0x00


	//----- nvinfo : EIATTR_KPARAM_INFO
	.align		4
.L_15:
        /*0028*/ 	.byte	0x04, 0x17
        /*002a*/ 	.short	(.L_17 - .L_16)
.L_16:
        /*002c*/ 	.word	0x00000000
        /*0030*/ 	.short	0x0000
        /*0032*/ 	.short	0x0000
        /*0034*/ 	.byte	0x00, 0xf4, 0x21, 0x00


	//----- nvinfo : EIATTR_SPARSE_MMA_MASK
	.align		4
.L_17:
        /*0038*/ 	.byte	0x03, 0x50
        /*003a*/ 	.short	0x0000


	//----- nvinfo : EIATTR_MAXREG_COUNT
	.align		4
        /*003c*/ 	.byte	0x03, 0x1b
        /*003e*/ 	.short	0x00ff


	//----- nvinfo : EIATTR_EXIT_INSTR_OFFSETS
	.align		4
        /*0040*/ 	.byte	0x04, 0x1c
        /*0042*/ 	.short	(.L_19 - .L_18)


	//   ....[0]....
.L_18:
        /*0044*/ 	.word	0x00000610


	//   ....[1]....
        /*0048*/ 	.word	0x00000630


	//----- nvinfo : EIATTR_REQNTID
	.align		4
.L_19:
        /*004c*/ 	.byte	0x04, 0x10
        /*004e*/ 	.short	(.L_21 - .L_20)
.L_20:
        /*0050*/ 	.word	0x00000080
        /*0054*/ 	.word	0x00000001
        /*0058*/ 	.word	0x00000001


	//----- nvinfo : EIATTR_CBANK_PARAM_SIZE
	.align		4
.L_21:
        /*005c*/ 	.byte	0x03, 0x19
        /*005e*/ 	.short	0x0014


	//----- nvinfo : EIATTR_PARAM_CBANK
	.align		4
        /*0060*/ 	.byte	0x04, 0x0a
        /*0062*/ 	.short	(.L_23 - .L_22)
	.align		4
.L_22:
        /*0064*/ 	.word	index@(.nv.constant0.triton_poi_fused_cat_17)
        /*0068*/ 	.short	0x0210
        /*006a*/ 	.short	0x0014


	//----- nvinfo : EIATTR_SW_WAR
	.align		4
.L_23:
        /*006c*/ 	.byte	0x04, 0x36
        /*006e*/ 	.short	(.L_25 - .L_24)
.L_24:
        /*0070*/ 	.word	0x00000008
.L_25:


//--------------------- .nv.callgraph             --------------------------
	.section	.nv.callgraph,"",@"SHT_CUDA_CALLGRAPH"
	.align	4
	.sectionentsize	8
	.align		4
        /*0000*/ 	.word	0x00000000
	.align		4
        /*0004*/ 	.word	0xffffffff
	.align		4
        /*0008*/ 	.word	0x00000000
	.align		4
        /*000c*/ 	.word	0xfffffffe
	.align		4
        /*0010*/ 	.word	0x00000000
	.align		4
        /*0014*/ 	.word	0xfffffffd
	.align		4
        /*0018*/ 	.word	0x00000000
	.align		4
        /*001c*/ 	.word	0xfffffffc


//--------------------- .nv.constant4             --------------------------
	.section	.nv.constant4,"a",@progbits
	.align	8
	.align		8
.nv.constant4:
        /*0000*/ 	.dword	_$_str
	.align		8
        /*0008*/ 	.dword	_$_str_$_2


//--------------------- .text.triton_poi_fused_cat_17 --------------------------
	.section	.text.triton_poi_fused_cat_17,"ax",@progbits
	.align	128
        .global         triton_poi_fused_cat_17
        .type           triton_poi_fused_cat_17,@function
        .size           triton_poi_fused_cat_17,(.L_x_1 - triton_poi_fused_cat_17)
        .other          triton_poi_fused_cat_17,@"STO_CUDA_ENTRY STV_DEFAULT"
triton_poi_fused_cat_17:
.text.triton_poi_fused_cat_17:
[----:B------:R-:W0:Y:S02]  /*0000*/  LDC R1, c[0x0][0x28] ;  /* 0x00000a00ff017b82 */ /* 0x000e240000000800 */
[----:B------:R-:W1:Y:S01]  /*0010*/  S2R R0, SR_TID.X ;  /* 0x0000000000007919 */ /* 0x000e620000002100 */
[----:B------:R-:W2:Y:S01]  /*0020*/  LDC.64 R6, c[0x0][0x210] ;  /* 0x00008400ff067b82 */ /* 0x000ea20000000a00 */
[----:B------:R-:W-:Y:S01]  /*0030*/  IMAD.MOV.U32 R11, RZ, RZ, RZ ;  /* 0x000000ffff0b7224 */ /* 0x000fe200078e00ff */
[----:B------:R-:W-:Y:S01]  /*0040*/  ULDC.64 UR4, c[0x0][0x208] ;  /* 0x0000820000047ab9 */ /* 0x000fe20000000a00 */
[----:B------:R-:W3:Y:S01]  /*0050*/  S2R R3, SR_CTAID.X ;  /* 0x0000000000037919 */ /* 0x000ee20000002500 */
[----:B-1----:R-:W-:-:S05]  /*0060*/  IMAD.SHL.U32 R0, R0, 0x2, RZ ;  /* 0x0000000200007824 */ /* 0x002fca00078e00ff */
[----:B------:R-:W-:-:S05]  /*0070*/  LOP3.LUT R0, R0, 0xfe, RZ, 0xc0, !PT ;  /* 0x000000fe00007812 */ /* 0x000fca00078ec0ff */
[----:B---3--:R-:W-:-:S04]  /*0080*/  IMAD R3, R3, 0x100, R0 ;  /* 0x0000010003037824 */ /* 0x008fc800078e0200 */
[C---:B------:R-:W-:Y:S01]  /*0090*/  VIADD R4, R3.reuse, 0x1 ;  /* 0x0000000103047836 */ /* 0x040fe20000000000 */
[C---:B------:R-:W-:Y:S01]  /*00a0*/  ISETP.GE.AND P0, PT, R3.reuse, 0xcd30, PT ;  /* 0x0000cd300300780c */ /* 0x040fe20003f06270 */
[----:B------:R-:W-:-:S04]  /*00b0*/  IMAD.HI R2, R3, 0x13f654af, RZ ;  /* 0x13f654af03027827 */ /* 0x000fc800078e02ff */
[----:B------:R-:W-:Y:S01]  /*00c0*/  IMAD.HI R5, R4, 0x7a44c6b, RZ ;  /* 0x07a44c6b04057827 */ /* 0x000fe200078e02ff */
[----:B------:R-:W-:-:S03]  /*00d0*/  SHF.R.U32.HI R9, RZ, 0x1f, R2 ;  /* 0x0000001fff097819 */ /* 0x000fc60000011602 */
[----:B------:R-:W-:Y:S01]  /*00e0*/  IMAD.HI R8, R3, 0x7a44c6b, RZ ;  /* 0x07a44c6b03087827 */ /* 0x000fe200078e02ff */
[----:B------:R-:W-:Y:S02]  /*00f0*/  SHF.R.S32.HI R0, RZ, 0x1, R5 ;  /* 0x00000001ff007819 */ /* 0x000fe40000011405 */
[----:B------:R-:W-:Y:S02]  /*0100*/  LEA.HI.SX32 R13, R2, R9, 0x16 ;  /* 0x00000009020d7211 */ /* 0x000fe400078fb2ff */
[----:B------:R-:W-:Y:S02]  /*0110*/  LEA.HI R5, R5, R0, RZ, 0x1 ;  /* 0x0000000005057211 */ /* 0x000fe400078f08ff */
[----:B------:R-:W-:-:S03]  /*0120*/  SHF.R.S32.HI R9, RZ, 0x1, R8 ;  /* 0x00000001ff097819 */ /* 0x000fc60000011408 */
[----:B------:R-:W-:-:S05]  /*0130*/  IMAD R0, R5, -0x43, R4 ;  /* 0xffffffbd05007824 */ /* 0x000fca00078e0204 */
[----:B------:R-:W-:Y:S02]  /*0140*/  ISETP.LT.AND P3, PT, R0, 0x40, !P0 ;  /* 0x000000400000780c */ /* 0x000fe40004761270 */
[----:B------:R-:W-:Y:S02]  /*0150*/  LEA R17, R13, R0, 0x6 ;  /* 0x000000000d117211 */ /* 0x000fe400078e30ff */
[----:B------:R-:W-:-:S03]  /*0160*/  LEA.HI R9, R8, R9, RZ, 0x1 ;  /* 0x0000000908097211 */ /* 0x000fc600078f08ff */
[----:B--2---:R-:W-:-:S04]  /*0170*/  IMAD.WIDE R16, R17, 0x4, R6 ;  /* 0x0000000411107825 */ /* 0x004fc800078e0206 */
[----:B------:R-:W-:Y:S02]  /*0180*/  IMAD R10, R9, -0x43, R3 ;  /* 0xffffffbd090a7824 */ /* 0x000fe400078e0203 */
[----:B------:R1:W2:Y:S01]  /*0190*/  @P3 LDG.E.EL R11, desc[UR4][R16.64] ;  /* 0x00000004100b3981 */ /* 0x0002a2000c2e1900 */
[----:B------:R-:W-:Y:S01]  /*01a0*/  HFMA2.MMA R12, -RZ, RZ, 0, 0 ;  /* 0x00000000ff0c7435 */ /* 0x000fe200000001ff */
[----:B------:R-:W-:Y:S01]  /*01b0*/  IMAD R15, R13, 0x40, R10 ;  /* 0x000000400d0f7824 */ /* 0x000fe200078e020a */
[----:B------:R-:W-:-:S03]  /*01c0*/  ISETP.GE.AND P2, PT, R10, 0x40, PT ;  /* 0x000000400a00780c */ /* 0x000fc60003f46270 */
[----:B------:R-:W-:Y:S01]  /*01d0*/  IMAD.WIDE R14, R15, 0x4, R6 ;  /* 0x000000040f0e7825 */ /* 0x000fe200078e0206 */
[----:B------:R-:W-:-:S13]  /*01e0*/  ISETP.LT.AND P4, PT, R3, 0xcd30, !P2 ;  /* 0x0000cd300300780c */ /* 0x000fda0005781270 */
[----:B------:R3:W4:Y:S01]  /*01f0*/  @P4 LDG.E.EL R12, desc[UR4][R14.64] ;  /* 0x000000040e0c4981 */ /* 0x000722000c2e1900 */
[----:B------:R-:W-:Y:S01]  /*0200*/  IMAD.MOV.U32 R2, RZ, RZ, RZ ;  /* 0x000000ffff027224 */ /* 0x000fe200078e00ff */
[----:B------:R-:W-:Y:S01]  /*0210*/  ISETP.LT.AND P1, PT, R0, 0x40, PT ;  /* 0x000000400000780c */ /* 0x000fe20003f21270 */
[----:B------:R-:W-:Y:S01]  /*0220*/  IMAD.MOV.U32 R8, RZ, RZ, RZ ;  /* 0x000000ffff087224 */ /* 0x000fe200078e00ff */
[----:B------:R-:W-:Y:S01]  /*0230*/  MOV R4, RZ ;  /* 0x000000ff00047202 */ /* 0x000fe20000000f00 */
[----:B------:R-:W-:Y:S01]  /*0240*/  IMAD.HI R6, R3, -0x7443af37, R2 ;  /* 0x8bbc50c903067827 */ /* 0x000fe200078e0202 */
[----:B-1----:R-:W-:Y:S02]  /*0250*/  SEL R16, RZ, 0x3f800000, !P1 ;  /* 0x3f800000ff107807 */ /* 0x002fe40004800000 */
[----:B------:R-:W-:Y:S01]  /*0260*/  ISETP.LT.AND P5, PT, R10, 0x40, PT ;  /* 0x000000400a00780c */ /* 0x000fe20003fa1270 */
[----:B------:R-:W-:Y:S01]  /*0270*/  IMAD.HI R8, R9, -0x6db6db6d, R8 ;  /* 0x9249249309087827 */ /* 0x000fe200078e0208 */
[----:B------:R-:W-:-:S02]  /*0280*/  SHF.R.U32.HI R7, RZ, 0x1f, R6 ;  /* 0x0000001fff077819 */ /* 0x000fc40000011606 */
[----:B------:R-:W-:Y:S01]  /*0290*/  FSETP.GEU.AND P1, PT, R16, 1.175494350822287508e-38, PT ;  /* 0x008000001000780b */ /* 0x000fe20003f2e000 */
[----:B------:R-:W-:Y:S01]  /*02a0*/  IMAD.HI R4, R5, -0x6db6db6d, R4 ;  /* 0x9249249305047827 */ /* 0x000fe200078e0204 */
[----:B------:R-:W-:Y:S02]  /*02b0*/  LEA.HI.SX32 R7, R6, R7, 0x17 ;  /* 0x0000000706077211 */ /* 0x000fe400078fbaff */
[----:B------:R-:W-:Y:S01]  /*02c0*/  SHF.R.U32.HI R13, RZ, 0x1f, R8 ;  /* 0x0000001fff0d7819 */ /* 0x000fe20000011608 */
[----:B------:R-:W-:Y:S01]  /*02d0*/  IMAD.MOV.U32 R6, RZ, RZ, RZ ;  /* 0x000000ffff067224 */ /* 0x000fe200078e00ff */
[----:B---3--:R-:W-:Y:S02]  /*02e0*/  SHF.R.U32.HI R15, RZ, 0x1f, R4 ;  /* 0x0000001fff0f7819 */ /* 0x008fe40000011604 */
[----:B------:R-:W-:Y:S01]  /*02f0*/  LEA.HI.SX32 R8, R8, R13, 0x1d ;  /* 0x0000000d08087211 */ /* 0x000fe200078feaff */
[----:B------:R-:W-:Y:S01]  /*0300*/  IMAD.HI R2, R7, -0x6db6db6d, R6 ;  /* 0x9249249307027827 */ /* 0x000fe200078e0206 */
[----:B------:R-:W-:Y:S01]  /*0310*/  LEA.HI.SX32 R15, R4, R15, 0x1d ;  /* 0x0000000f040f7211 */ /* 0x000fe200078feaff */
[----:B------:R-:W-:Y:S01]  /*0320*/  HFMA2.MMA R6, -RZ, RZ, 2, 0 ;  /* 0x40000000ff067435 */ /* 0x000fe200000001ff */
[----:B------:R-:W-:Y:S01]  /*0330*/  ISETP.NE.AND P6, PT, R0, 0x40, PT ;  /* 0x000000400000780c */ /* 0x000fe20003fc5270 */
[----:B------:R-:W-:Y:S01]  /*0340*/  @!P1 FMUL R16, R16, 16777216 ;  /* 0x4b80000010109820 */ /* 0x000fe20000400000 */
[----:B------:R-:W-:Y:S01]  /*0350*/  SHF.R.U32.HI R13, RZ, 0x1f, R2 ;  /* 0x0000001fff0d7819 */ /* 0x000fe20000011602 */
[----:B------:R-:W-:-:S02]  /*0360*/  IMAD R15, R15, -0xe, R5 ;  /* 0xfffffff20f0f7824 */ /* 0x000fc400078e0205 */
[----:B------:R-:W-:Y:S01]  /*0370*/  IMAD R8, R8, -0xe, R9 ;  /* 0xfffffff208087824 */ /* 0x000fe200078e0209 */
[----:B------:R-:W-:Y:S01]  /*0380*/  LEA.HI.SX32 R13, R2, R13, 0x1d ;  /* 0x0000000d020d7211 */ /* 0x000fe200078feaff */
[----:B------:R-:W1:Y:S01]  /*0390*/  MUFU.RCP R16, R16 ;  /* 0x0000001000107308 */ /* 0x000e620000001000 */
[----:B------:R-:W-:Y:S02]  /*03a0*/  SEL R2, RZ, 0x3f800000, !P5 ;  /* 0x3f800000ff027807 */ /* 0x000fe40006800000 */
[----:B------:R-:W-:Y:S01]  /*03b0*/  I2FP.F32.S32 R15, R15 ;  /* 0x0000000f000f7245 */ /* 0x000fe20000201400 */
[----:B------:R-:W-:Y:S01]  /*03c0*/  IMAD R13, R13, -0xe, R7 ;  /* 0xfffffff20d0d7824 */ /* 0x000fe200078e0207 */
[----:B------:R-:W-:Y:S02]  /*03d0*/  ISETP.GE.AND P5, PT, R0, 0x40, PT ;  /* 0x000000400000780c */ /* 0x000fe40003fa6270 */
[----:B------:R-:W-:Y:S01]  /*03e0*/  I2FP.F32.S32 R8, R8 ;  /* 0x0000000800087245 */ /* 0x000fe20000201400 */
[----:B------:R-:W-:Y:S01]  /*03f0*/  FMUL R15, R15, 0.076923079788684844971 ;  /* 0x3d9d89d90f0f7820 */ /* 0x000fe20000400000 */
[----:B------:R-:W-:-:S03]  /*0400*/  I2FP.F32.S32 R13, R13 ;  /* 0x0000000d000d7245 */ /* 0x000fc60000201400 */
[----:B------:R-:W-:Y:S01]  /*0410*/  FFMA R15, R15, R6, -1 ;  /* 0xbf8000000f0f7423 */ /* 0x000fe20000000006 */
[----:B------:R-:W-:Y:S01]  /*0420*/  FMUL R8, R8, 0.076923079788684844971 ;  /* 0x3d9d89d908087820 */ /* 0x000fe20000400000 */
[----:B------:R-:W-:-:S03]  /*0430*/  FMUL R13, R13, 0.076923079788684844971 ;  /* 0x3d9d89d90d0d7820 */ /* 0x000fc60000400000 */
[-C--:B------:R-:W-:Y:S01]  /*0440*/  FFMA R8, R8, R6.reuse, -1 ;  /* 0xbf80000008087423 */ /* 0x080fe20000000006 */
[----:B------:R-:W-:Y:S01]  /*0450*/  FFMA R4, R13, R6, -1 ;  /* 0xbf8000000d047423 */ /* 0x000fe20000000006 */
[----:B--2---:R-:W-:Y:S02]  /*0460*/  SEL R5, R11, RZ, P3 ;  /* 0x000000ff0b057207 */ /* 0x004fe40001800000 */
[----:B------:R-:W-:Y:S01]  /*0470*/  FADD R11, R8, -0.5 ;  /* 0xbf000000080b7421 */ /* 0x000fe20000000000 */
[----:B------:R-:W-:Y:S02]  /*0480*/  FSETP.GEU.AND P3, PT, R2, 1.175494350822287508e-38, PT ;  /* 0x008000000200780b */ /* 0x000fe40003f6e000 */
[----:B------:R-:W-:Y:S01]  /*0490*/  @!P1 FMUL R5, R5, 16777216 ;  /* 0x4b80000005059820 */ /* 0x000fe20000400000 */
[----:B------:R-:W-:-:S03]  /*04a0*/  ISETP.NE.AND P1, PT, R0, 0x41, PT ;  /* 0x000000410000780c */ /* 0x000fc60003f25270 */
[----:B-1----:R-:W-:Y:S01]  /*04b0*/  FMUL R5, R16, R5 ;  /* 0x0000000510057220 */ /* 0x002fe20000400000 */
[C---:B------:R-:W-:Y:S01]  /*04c0*/  FSEL R7, R15.reuse, RZ, !P1 ;  /* 0x000000ff0f077208 */ /* 0x040fe20004800000 */
[----:B------:R-:W-:Y:S01]  /*04d0*/  FADD R15, R15, -0.5 ;  /* 0xbf0000000f0f7421 */ /* 0x000fe20000000000 */
[----:B------:R-:W-:Y:S01]  /*04e0*/  ISETP.GE.AND P1, PT, R0, 0x42, PT ;  /* 0x000000420000780c */ /* 0x000fe20003f26270 */
[C---:B------:R-:W-:Y:S01]  /*04f0*/  FADD R0, R4.reuse, -0.5 ;  /* 0xbf00000004007421 */ /* 0x040fe20000000000 */
[----:B------:R-:W-:Y:S02]  /*0500*/  @P5 FSEL R5, R4, R7, !P6 ;  /* 0x0000000704055208 */ /* 0x000fe40007000000 */
[----:B------:R-:W-:Y:S01]  /*0510*/  @!P3 FMUL R2, R2, 16777216 ;  /* 0x4b8000000202b820 */ /* 0x000fe20000400000 */
[C---:B------:R-:W-:Y:S01]  /*0520*/  ISETP.NE.AND P6, PT, R10.reuse, 0x40, PT ;  /* 0x000000400a00780c */ /* 0x040fe20003fc5270 */
[----:B------:R-:W1:Y:S01]  /*0530*/  LDC.64 R6, c[0x0][0x218] ;  /* 0x00008600ff067b82 */ /* 0x000e620000000a00 */
[----:B------:R-:W-:Y:S01]  /*0540*/  ISETP.NE.AND P5, PT, R10, 0x41, PT ;  /* 0x000000410a00780c */ /* 0x000fe20003fa5270 */
[----:B------:R-:W2:Y:S01]  /*0550*/  MUFU.RCP R9, R2 ;  /* 0x0000000200097308 */ /* 0x000ea20000001000 */
[----:B----4-:R-:W-:Y:S01]  /*0560*/  SEL R12, R12, RZ, P4 ;  /* 0x000000ff0c0c7207 */ /* 0x010fe20002000000 */
[----:B------:R-:W-:Y:S01]  /*0570*/  FMUL R0, R0, R0 ;  /* 0x0000000000007220 */ /* 0x000fe20000400000 */
[----:B------:R-:W-:-:S03]  /*0580*/  ISETP.GE.AND P4, PT, R10, 0x42, PT ;  /* 0x000000420a00780c */ /* 0x000fc60003f86270 */
[----:B------:R-:W-:Y:S01]  /*0590*/  @!P3 FMUL R12, R12, 16777216 ;  /* 0x4b8000000c0cb820 */ /* 0x000fe20000400000 */
[--C-:B------:R-:W-:Y:S01]  /*05a0*/  FFMA R15, R15, R15, R0.reuse ;  /* 0x0000000f0f0f7223 */ /* 0x100fe20000000000 */
[----:B------:R-:W-:Y:S02]  /*05b0*/  FFMA R0, R11, R11, R0 ;  /* 0x0000000b0b007223 */ /* 0x000fe40000000000 */
[----:B------:R-:W-:Y:S01]  /*05c0*/  @P6 FSEL R4, R8, RZ, !P5 ;  /* 0x000000ff08046208 */ /* 0x000fe20006800000 */
[----:B------:R3:W4:Y:S01]  /*05d0*/  @P1 MUFU.SQRT R5, R15 ;  /* 0x0000000f00051308 */ /* 0x0007220000002000 */
[----:B--2---:R-:W-:-:S07]  /*05e0*/  @!P2 FMUL R4, R9, R12 ;  /* 0x0000000c0904a220 */ /* 0x004fce0000400000 */
[----:B------:R3:W2:Y:S01]  /*05f0*/  @P4 MUFU.SQRT R4, R0 ;  /* 0x0000000000044308 */ /* 0x0006a20000002000 */
[----:B-1----:R-:W-:Y:S01]  /*0600*/  IMAD.WIDE R2, R3, 0x4, R6 ;  /* 0x0000000403027825 */ /* 0x002fe200078e0206 */
[----:B------:R-:W-:Y:S06]  /*0610*/  @P0 EXIT ;  /* 0x000000000000094d */ /* 0x000fec0003800000 */
[----:B--2-4-:R-:W-:Y:S01]  /*0620*/  STG.E.64 desc[UR4][R2.64], R4 ;  /* 0x0000000402007986 */ /* 0x014fe2000c101b04 */
[----:B------:R-:W-:Y:S05]  /*0630*/  EXIT ;  /* 0x000000000000794d */ /* 0x000fea0003800000 */
.L_x_0:
[----:B------:R-:W-:-:S00]  /*0640*/  BRA `(.L_x_0) ;  /* 0xfffffffc00fc7947 */ /* 0x000fc0000383ffff */
[----:B------:R-:W-:-:S00]  /*0650*/  NOP ;  /* 0x0000000000007918 */ /* 0x000fc00000000000 */
        /* <DEDUP_REMOVED lines=10> */
.L_x_1:


//--------------------- .nv.global.init           --------------------------
	.section	.nv.global.init,"aw",@progbits
.nv.global.init:
	.type		_$_str,@object
	.size		_$_str,(_$_str_$_2 - _$_str)
_$_str:
        /*0000*/ 	.byte	0x5f, 0x5f, 0x43, 0x55, 0x44, 0x41, 0x5f, 0x46, 0x54, 0x5a, 0x00
	.type		_$_str_$_2,@object
	.size		_$_str_$_2,(.L_1 - _$_str_$_2)
_$_str_$_2:
        /*000b*/ 	.byte	0x5f, 0x5f, 0x43, 0x55, 0x44, 0x41, 0x5f, 0x50, 0x52, 0x45, 0x43, 0x5f, 0x53, 0x51, 0x52, 0x54
        /*001b*/ 	.byte	0x00
.L_1:


//--------------------- .nv.constant0.triton_poi_fused_cat_17 --------------------------
	.section	.nv.constant0.triton_poi_fused_cat_17,"a",@progbits
	.sectionflags	@""
	.align	4
.nv.constant0.triton_poi_fused_cat_17:
	.zero		548
